//
// Generated by NVIDIA NVVM Compiler
//
// Compiler Build ID: CL-36424714
// Cuda compilation tools, release 13.0, V13.0.88
// Based on NVVM 20.0.0
//

.version 9.0
.target sm_100
.address_size 64

	// .globl	helloFromGPU
.extern .func  (.param .b32 func_retval0) vprintf
(
	.param .b64 vprintf_param_0,
	.param .b64 vprintf_param_1
)
;
.global .align 1 .b8 $str[33] = {72, 101, 108, 108, 111, 32, 87, 111, 114, 108, 100, 32, 102, 114, 111, 109, 32, 71, 80, 85, 32, 116, 104, 114, 101, 97, 100, 32, 37, 100, 33, 10};

.visible .entry helloFromGPU()
{
	.local .align 8 .b8 	__local_depot0[8];
	.reg .b64 	%SP;
	.reg .b64 	%SPL;
	.reg .b32 	%r<4>;
	.reg .b64 	%rd<5>;

	mov.u64 	%SPL, __local_depot0;
	cvta.local.u64 	%SP, %SPL;
	add.u64 	%rd1, %SP, 0;
	add.u64 	%rd2, %SPL, 0;
	mov.u32 	%r1, %tid.x;
	st.local.u32 	[%rd2], %r1;
	mov.u64 	%rd3, $str;
	cvta.global.u64 	%rd4, %rd3;
	{ // callseq 0, 0
	.param .b64 param0;
	st.param.b64 	[param0], %rd4;
	.param .b64 param1;
	st.param.b64 	[param1], %rd1;
	.param .b32 retval0;
	call.uni (retval0), 
	vprintf, 
	(
	param0, 
	param1
	);
	ld.param.b32 	%r2, [retval0];
	} // callseq 0
	ret;

}


// ===== COMPILED SASS (sm_100) =====

	.target	sm_100

	.elftype	@"ET_EXEC"


//--------------------- .note.nv.tkinfo           --------------------------
	.section	.note.nv.tkinfo,"",@"SHT_NOTE"
	.sectionflags	@"SHF_NOTE_NV_TKINFO"
	.tkinfo
        /*0018*/ 	.word	0x00000002
        /*0030*/ 	.string	""
        /*0030*/ 	.string	"ptxas"
        /*0030*/ 	.string	"Cuda compilation tools, release 13.0, V13.0.88"
        /*0030*/ 	.string	"Build cuda_13.0.r13.0/compiler.36424714_0"
        /*0030*/ 	.string	"-arch sm_100 -m 64 "



//--------------------- .note.nv.cuinfo           --------------------------
	.section	.note.nv.cuinfo,"",@"SHT_NOTE"
	.sectionflags	@"SHF_NOTE_NV_CUINFO"
        /*0018*/ 	.short	0x0002
        /*001a*/ 	.short	0x0064
        /*001c*/ 	.short	0x0082
	.zero		2


//--------------------- .nv.info                  --------------------------
	.section	.nv.info,"",@"SHT_CUDA_INFO"
	.align	4


	//----- nvinfo : EIATTR_REGCOUNT
	.align		4
        /*0000*/ 	.byte	0x04, 0x2f
        /*0002*/ 	.short	(.L_2 - .L_1)
	.align		4
.L_1:
        /*0004*/ 	.word	index@(helloFromGPU)
        /*0008*/ 	.word	0x00000018


	//----- nvinfo : EIATTR_FRAME_SIZE
	.align		4
.L_2:
        /*000c*/ 	.byte	0x04, 0x11
        /*000e*/ 	.short	(.L_4 - .L_3)
	.align		4
.L_3:
        /*0010*/ 	.word	index@(helloFromGPU)
        /*0014*/ 	.word	0x00000008


	//----- nvinfo : EIATTR_MIN_STACK_SIZE
	.align		4
.L_4:
        /*0018*/ 	.byte	0x04, 0x12
        /*001a*/ 	.short	(.L_6 - .L_5)
	.align		4
.L_5:
        /*001c*/ 	.word	index@(helloFromGPU)
        /*0020*/ 	.word	0x00000008
.L_6:


//--------------------- .nv.compat                --------------------------
	.section	.nv.compat,"",@"SHT_CUDA_COMPAT_INFO"
	.align	4
        /*0000*/ 	.byte	0x02, 0x09, 0x00, 0x00, 0x02, 0x02, 0x01, 0x00, 0x02, 0x05, 0x05, 0x00, 0x03, 0x07, 0x01, 0x01
        /*0010*/ 	.byte	0x02, 0x03, 0x00, 0x00, 0x02, 0x06, 0x01, 0x00, 0x04, 0x0b, 0x08, 0x00, 0x09, 0x00, 0x00, 0x00
        /*0020*/ 	.byte	0x00, 0x00, 0x00, 0x00


//--------------------- .nv.info.helloFromGPU     --------------------------
	.section	.nv.info.helloFromGPU,"",@"SHT_CUDA_INFO"
	.sectionflags	@""
	.align	4


	//----- nvinfo : EIATTR_CUDA_API_VERSION
	.align		4
        /*0000*/ 	.byte	0x04, 0x37
        /*0002*/ 	.short	(.L_8 - .L_7)
.L_7:
        /*0004*/ 	.word	0x00000082


	//----- nvinfo : EIATTR_SPARSE_MMA_MASK
	.align		4
.L_8:
        /*0008*/ 	.byte	0x03, 0x50
        /*000a*/ 	.short	0x0000


	//----- nvinfo : EIATTR_MAXREG_COUNT
	.align		4
        /*000c*/ 	.byte	0x03, 0x1b
        /*000e*/ 	.short	0x00ff


	//----- nvinfo : EIATTR_EXTERNS
	.align		4
        /*0010*/ 	.byte	0x04, 0x0f
        /*0012*/ 	.short	(.L_10 - .L_9)


	//   ....[0]....
	.align		4
.L_9:
        /*0014*/ 	.word	index@(vprintf)


	//----- nvinfo : EIATTR_MERCURY_ISA_VERSION
	.align		4
.L_10:
        /*0018*/ 	.byte	0x03, 0x5f
        /*001a*/ 	.short	0x0101


	//----- nvinfo : EIATTR_VRC_CTA_INIT_COUNT
	.align		4
        /*001c*/ 	.byte	0x02, 0x4a
	.zero		1
	.zero		1


	//----- nvinfo : EIATTR_SYSCALL_OFFSETS
	.align		4
        /*0020*/ 	.byte	0x04, 0x46
        /*0022*/ 	.short	(.L_12 - .L_11)


	//   ....[0]....
.L_11:
        /*0024*/ 	.word	0x000000e0


	//----- nvinfo : EIATTR_EXIT_INSTR_OFFSETS
	.align		4
.L_12:
        /*0028*/ 	.byte	0x04, 0x1c
        /*002a*/ 	.short	(.L_14 - .L_13)


	//   ....[0]....
.L_13:
        /*002c*/ 	.word	0x000000f0


	//----- nvinfo : EIATTR_SW_WAR
	.align		4
.L_14:
        /*0030*/ 	.byte	0x04, 0x36
        /*0032*/ 	.short	(.L_16 - .L_15)
.L_15:
        /*0034*/ 	.word	0x00000008
.L_16:


//--------------------- .nv.callgraph             --------------------------
	.section	.nv.callgraph,"",@"SHT_CUDA_CALLGRAPH"
	.align	4
	.sectionentsize	8
	.align		4
        /*0000*/ 	.word	0x00000000
	.align		4
        /*0004*/ 	.word	0xffffffff
	.align		4
        /*0008*/ 	.word	index@(helloFromGPU)
	.align		4
        /*000c*/ 	.word	index@(vprintf)
	.align		4
        /*0010*/ 	.word	0x00000000
	.align		4
        /*0014*/ 	.word	0xfffffffe
	.align		4
        /*0018*/ 	.word	0x00000000
	.align		4
        /*001c*/ 	.word	0xfffffffd
	.align		4
        /*0020*/ 	.word	0x00000000
	.align		4
        /*0024*/ 	.word	0xfffffffc


//--------------------- .nv.constant4             --------------------------
	.section	.nv.constant4,"a",@progbits
	.align	8
	.align		8
.nv.constant4:
        /*0000*/ 	.dword	vprintf
	.align		8
        /*0008*/ 	.dword	$str


//--------------------- .text.helloFromGPU        --------------------------
	.section	.text.helloFromGPU,"ax",@progbits
	.align	128
        .global         helloFromGPU
        .type           helloFromGPU,@function
        .size           helloFromGPU,(.L_x_2 - helloFromGPU)
        .other          helloFromGPU,@"STO_CUDA_ENTRY STV_DEFAULT"
helloFromGPU:
.text.helloFromGPU:
[----:B------:R-:W0:Y:S01]  /*0000*/  LDC R1, c[0x0][0x37c] ;  /* 0x0000df00ff017b82 */ /* 0x000e220000000800 */
[----:B------:R-:W1:Y:S01]  /*0010*/  S2R R8, SR_TID.X ;  /* 0x0000000000087919 */ /* 0x000e620000002100 */
[----:B0-----:R-:W-:Y:S01]  /*0020*/  VIADD R1, R1, 0xfffffff8 ;  /* 0xfffffff801017836 */ /* 0x001fe20000000000 */
[----:B------:R-:W-:Y:S01]  /*0030*/  MOV R0, 0x0 ;  /* 0x0000000000007802 */ /* 0x000fe20000000f00 */
[----:B------:R-:W0:Y:S04]  /*0040*/  LDCU UR4, c[0x0][0x2f8] ;  /* 0x00005f00ff0477ac */ /* 0x000e280008000800 */
[----:B------:R2:W3:Y:S01]  /*0050*/  LDC.64 R2, c[0x4][R0] ;  /* 0x0100000000027b82 */ /* 0x0004e20000000a00 */
[----:B------:R-:W4:Y:S01]  /*0060*/  LDCU.64 UR6, c[0x4][0x8] ;  /* 0x01000100ff0677ac */ /* 0x000f220008000a00 */
[----:B------:R-:W5:Y:S01]  /*0070*/  LDCU UR5, c[0x0][0x2fc] ;  /* 0x00005f80ff0577ac */ /* 0x000f620008000800 */
[----:B0-----:R-:W-:Y:S01]  /*0080*/  IADD3 R6, P0, PT, R1, UR4, RZ ;  /* 0x0000000401067c10 */ /* 0x001fe2000ff1e0ff */
[----:B----4-:R-:W-:Y:S01]  /*0090*/  IMAD.U32 R4, RZ, RZ, UR6 ;  /* 0x00000006ff047e24 */ /* 0x010fe2000f8e00ff */
[----:B------:R-:W-:-:S03]  /*00a0*/  MOV R5, UR7 ;  /* 0x0000000700057c02 */ /* 0x000fc60008000f00 */
[----:B-----5:R-:W-:Y:S01]  /*00b0*/  IMAD.X R7, RZ, RZ, UR5, P0 ;  /* 0x00000005ff077e24 */ /* 0x020fe200080e06ff */
[----:B-1----:R2:W-:Y:S07]  /*00c0*/  STL [R1], R8 ;  /* 0x0000000801007387 */ /* 0x0025ee0000100800 */
[----:B------:R-:W-:-:S07]  /*00d0*/  LEPC R20, `(.L_x_0) ;  /* 0x000000001014794e */ /* 0x000fce0000000000 */
[----:B--23--:R-:W-:Y:S05]  /*00e0*/  CALL.ABS.NOINC R2 ;  /* 0x0000000002007343 */ /* 0x00cfea0003c00000 */
.L_x_0:
[----:B------:R-:W-:Y:S05]  /*00f0*/  EXIT ;  /* 0x000000000000794d */ /* 0x000fea0003800000 */
.L_x_1:
[----:B------:R-:W-:-:S00]  /*0100*/  BRA `(.L_x_1) ;  /* 0xfffffffc00fc7947 */ /* 0x000fc0000383ffff */
[----:B------:R-:W-:-:S00]  /*0110*/  NOP ;  /* 0x0000000000007918 */ /* 0x000fc00000000000 */
        /* <DEDUP_REMOVED lines=14> */
.L_x_2:


//--------------------- .nv.global.init           --------------------------
	.section	.nv.global.init,"aw",@progbits
.nv.global.init:
	.type		$str,@object
	.size		$str,(.L_0 - $str)
$str:
        /*0000*/ 	.byte	0x48, 0x65, 0x6c, 0x6c, 0x6f, 0x20, 0x57, 0x6f, 0x72, 0x6c, 0x64, 0x20, 0x66, 0x72, 0x6f, 0x6d
        /*0010*/ 	.byte	0x20, 0x47, 0x50, 0x55, 0x20, 0x74, 0x68, 0x72, 0x65, 0x61, 0x64, 0x20, 0x25, 0x64, 0x21, 0x0a
        /*0020*/ 	.byte	0x00
.L_0:


//--------------------- .nv.shared.reserved.0     --------------------------
	.section	.nv.shared.reserved.0,"aw",@nobits
	.weak		__nv_reservedSMEM_offset_0_alias
	.size		__nv_reservedSMEM_offset_0_alias, 0, 64
	.other		__nv_reservedSMEM_offset_0_alias,@"STO_CUDA_RESERVED_SHARED STV_DEFAULT"
__nv_reservedSMEM_offset_0_alias:
	.zero		0
	.zero		64


//--------------------- .nv.constant0.helloFromGPU --------------------------
	.section	.nv.constant0.helloFromGPU,"a",@progbits
	.sectionflags	@""
	.align	4
.nv.constant0.helloFromGPU:
	.zero		896


//--------------------- SYMBOLS --------------------------

	.type		.nv.reservedSmem.offset0,@object
	.size		.nv.reservedSmem.offset0,0x4
	.type		vprintf,@function
